	.headerflags	@"EF_CUDA_TEXMODE_UNIFIED EF_CUDA_64BIT_ADDRESS EF_CUDA_ACCELERATORS EF_CUDA_SM90 EF_CUDA_VIRTUAL_SM(EF_CUDA_SM90)"
	.elftype	@"ET_EXEC"


//--------------------- .nv.info                  --------------------------
	.section	.nv.info,"",@"SHT_CUDA_INFO"
	.align	4


	//----- nvinfo : EIATTR_REGCOUNT
	.align		4
        /*0000*/ 	.byte	0x04, 0x2f
        /*0002*/ 	.short	(.L_1 - .L_0)
	.align		4
.L_0:
        /*0004*/ 	.word	index@(triton_poi_fused_relu_threshold_backward_0)
        /*0008*/ 	.word	0x0000000e


	//----- nvinfo : EIATTR_MIN_STACK_SIZE
	.align		4
.L_1:
        /*000c*/ 	.byte	0x04, 0x12
        /*000e*/ 	.short	(.L_3 - .L_2)
	.align		4
.L_2:
        /*0010*/ 	.word	index@(triton_poi_fused_relu_threshold_backward_0)
        /*0014*/ 	.word	0x00000000


	//----- nvinfo : EIATTR_FRAME_SIZE
	.align		4
.L_3:
        /*0018*/ 	.byte	0x04, 0x11
        /*001a*/ 	.short	(.L_5 - .L_4)
	.align		4
.L_4:
        /*001c*/ 	.word	index@(triton_poi_fused_relu_threshold_backward_0)
        /*0020*/ 	.word	0x00000000


	//----- nvinfo : EIATTR_MIN_STACK_SIZE
	.align		4
.L_5:
        /*0024*/ 	.byte	0x04, 0x12
        /*0026*/ 	.short	(.L_7 - .L_6)
	.align		4
.L_6:
        /*0028*/ 	.word	index@(triton_poi_fused_relu_threshold_backward_0)
        /*002c*/ 	.word	0x00000000
.L_7:


//--------------------- .nv.info.triton_poi_fused_relu_threshold_backward_0 --------------------------
	.section	.nv.info.triton_poi_fused_relu_threshold_backward_0,"",@"SHT_CUDA_INFO"
	.sectionflags	@""
	.align	4


	//----- nvinfo : EIATTR_CUDA_API_VERSION
	.align		4
        /*0000*/ 	.byte	0x04, 0x37
        /*0002*/ 	.short	(.L_9 - .L_8)
.L_8:
        /*0004*/ 	.word	0x0000007c


	//----- nvinfo : EIATTR_KPARAM_INFO
	.align		4
.L_9:
        /*0008*/ 	.byte	0x04, 0x17
        /*000a*/ 	.short	(.L_11 - .L_10)
.L_10:
        /*000c*/ 	.word	0x00000000
        /*0010*/ 	.short	0x0003
        /*0012*/ 	.short	0x0018
        /*0014*/ 	.byte	0x00, 0xf0, 0x11, 0x00


	//----- nvinfo : EIATTR_KPARAM_INFO
	.align		4
.L_11:
        /*0018*/ 	.byte	0x04, 0x17
        /*001a*/ 	.short	(.L_13 - .L_12)
.L_12:
        /*001c*/ 	.word	0x00000000
        /*0020*/ 	.short	0x0002
        /*0022*/ 	.short	0x0010
        /*0024*/ 	.byte	0x00, 0xf4, 0x21, 0x00


	//----- nvinfo : EIATTR_KPARAM_INFO
	.align		4
.L_13:
        /*0028*/ 	.byte	0x04, 0x17
        /*002a*/ 	.short	(.L_15 - .L_14)
.L_14:
        /*002c*/ 	.word	0x00000000
        /*0030*/ 	.short	0x0001
        /*0032*/ 	.short	0x0008
        /*0034*/ 	.byte	0x00, 0xf4, 0x21, 0x00


	//----- nvinfo : EIATTR_KPARAM_INFO
	.align		4
.L_15:
        /*0038*/ 	.byte	0x04, 0x17
        /*003a*/ 	.short	(.L_17 - .L_16)
.L_16:
        /*003c*/ 	.word	0x00000000
        /*0040*/ 	.short	0x0000
        /*0042*/ 	.short	0x0000
        /*0044*/ 	.byte	0x00, 0xf4, 0x21, 0x00


	//----- nvinfo : EIATTR_SPARSE_MMA_MASK
	.align		4
.L_17:
        /*0048*/ 	.byte	0x03, 0x50
        /*004a*/ 	.short	0x0000


	//----- nvinfo : EIATTR_MAXREG_COUNT
	.align		4
        /*004c*/ 	.byte	0x03, 0x1b
        /*004e*/ 	.short	0x00ff


	//----- nvinfo : EIATTR_EXIT_INSTR_OFFSETS
	.align		4
        /*0050*/ 	.byte	0x04, 0x1c
        /*0052*/ 	.short	(.L_19 - .L_18)


	//   ....[0]....
.L_18:
        /*0054*/ 	.word	0x00000240


	//   ....[1]....
        /*0058*/ 	.word	0x00000260


	//----- nvinfo : EIATTR_REQNTID
	.align		4
.L_19:
        /*005c*/ 	.byte	0x04, 0x10
        /*005e*/ 	.short	(.L_21 - .L_20)
.L_20:
        /*0060*/ 	.word	0x00000080
        /*0064*/ 	.word	0x00000001
        /*0068*/ 	.word	0x00000001


	//----- nvinfo : EIATTR_CBANK_PARAM_SIZE
	.align		4
.L_21:
        /*006c*/ 	.byte	0x03, 0x19
        /*006e*/ 	.short	0x001c


	//----- nvinfo : EIATTR_PARAM_CBANK
	.align		4
        /*0070*/ 	.byte	0x04, 0x0a
        /*0072*/ 	.short	(.L_23 - .L_22)
	.align		4
.L_22:
        /*0074*/ 	.word	index@(.nv.constant0.triton_poi_fused_relu_threshold_backward_0)
        /*0078*/ 	.short	0x0210
        /*007a*/ 	.short	0x001c


	//----- nvinfo : EIATTR_SW_WAR
	.align		4
.L_23:
        /*007c*/ 	.byte	0x04, 0x36
        /*007e*/ 	.short	(.L_25 - .L_24)
.L_24:
        /*0080*/ 	.word	0x00000008
.L_25:


//--------------------- .nv.callgraph             --------------------------
	.section	.nv.callgraph,"",@"SHT_CUDA_CALLGRAPH"
	.align	4
	.sectionentsize	8
	.align		4
        /*0000*/ 	.word	0x00000000
	.align		4
        /*0004*/ 	.word	0xffffffff
	.align		4
        /*0008*/ 	.word	0x00000000
	.align		4
        /*000c*/ 	.word	0xfffffffe
	.align		4
        /*0010*/ 	.word	0x00000000
	.align		4
        /*0014*/ 	.word	0xfffffffd
	.align		4
        /*0018*/ 	.word	0x00000000
	.align		4
        /*001c*/ 	.word	0xfffffffc


//--------------------- .text.triton_poi_fused_relu_threshold_backward_0 --------------------------
	.section	.text.triton_poi_fused_relu_threshold_backward_0,"ax",@progbits
	.align	128
        .global         triton_poi_fused_relu_threshold_backward_0
        .type           triton_poi_fused_relu_threshold_backward_0,@function
        .size           triton_poi_fused_relu_threshold_backward_0,(.L_x_1 - triton_poi_fused_relu_threshold_backward_0)
        .other          triton_poi_fused_relu_threshold_backward_0,@"STO_CUDA_ENTRY STV_DEFAULT"
triton_poi_fused_relu_threshold_backward_0:
.text.triton_poi_fused_relu_threshold_backward_0:
[----:B------:R-:W0:Y:S02]  /*0000*/  LDC R1, c[0x0][0x28] ;  /* 0x00000a00ff017b82 */ /* 0x000e240000000800 */
[----:B------:R-:W1:Y:S01]  /*0010*/  S2R R0, SR_TID.X ;  /* 0x0000000000007919 */ /* 0x000e620000002100 */
[----:B------:R-:W2:Y:S01]  /*0020*/  LDC.64 R4, c[0x0][0x218] ;  /* 0x00008600ff047b82 */ /* 0x000ea20000000a00 */
[----:B------:R-:W-:Y:S01]  /*0030*/  CS2R R10, SRZ ;  /* 0x00000000000a7805 */ /* 0x000fe2000001ff00 */
[----:B------:R-:W-:Y:S01]  /*0040*/  ULDC.64 UR4, c[0x0][0x208] ;  /* 0x0000820000047ab9 */ /* 0x000fe20000000a00 */
[----:B------:R-:W3:Y:S01]  /*0050*/  S2R R7, SR_CTAID.X ;  /* 0x0000000000077919 */ /* 0x000ee20000002500 */
[----:B------:R-:W-:-:S04]  /*0060*/  ULDC.64 UR6, c[0x0][0x220] ;  /* 0x0000880000067ab9 */ /* 0x000fc80000000a00 */
[----:B------:R-:W4:Y:S01]  /*0070*/  LDC.64 R2, c[0x0][0x210] ;  /* 0x00008400ff027b82 */ /* 0x000f220000000a00 */
[----:B-1----:R-:W-:Y:S01]  /*0080*/  IMAD.SHL.U32 R0, R0, 0x2, RZ ;  /* 0x0000000200007824 */ /* 0x002fe200078e00ff */
[----:B---3--:R-:W-:-:S04]  /*0090*/  SHF.R.S32.HI R6, RZ, 0x17, R7 ;  /* 0x00000017ff067819 */ /* 0x008fc80000011407 */
[----:B------:R-:W-:-:S05]  /*00a0*/  LOP3.LUT R0, R0, 0xfe, RZ, 0xc0, !PT ;  /* 0x000000fe00007812 */ /* 0x000fca00078ec0ff */
[----:B------:R-:W-:Y:S01]  /*00b0*/  IMAD R7, R7, 0x100, R0 ;  /* 0x0000010007077824 */ /* 0x000fe200078e0200 */
[----:B------:R-:W-:-:S03]  /*00c0*/  SGXT R0, R6, 0x1 ;  /* 0x000000010600781a */ /* 0x000fc60000000200 */
[C---:B----4-:R-:W-:Y:S01]  /*00d0*/  IMAD.WIDE R2, R7.reuse, 0x4, R2 ;  /* 0x0000000407027825 */ /* 0x050fe200078e0202 */
[----:B------:R-:W-:Y:S02]  /*00e0*/  LEA.HI R0, R0, R7, RZ, 0x5 ;  /* 0x0000000700007211 */ /* 0x000fe400078f28ff */
[----:B------:R-:W-:Y:S02]  /*00f0*/  ISETP.GE.AND P0, PT, R7, 0x800, PT ;  /* 0x000008000700780c */ /* 0x000fe40003f06270 */
[----:B------:R-:W-:-:S05]  /*0100*/  LOP3.LUT R0, R0, 0xffffffe0, RZ, 0xc0, !PT ;  /* 0xffffffe000007812 */ /* 0x000fca00078ec0ff */
[----:B------:R-:W-:-:S04]  /*0110*/  IMAD.IADD R9, R7, 0x1, -R0 ;  /* 0x0000000107097824 */ /* 0x000fc800078e0a00 */
[----:B--2---:R-:W-:Y:S01]  /*0120*/  IMAD.WIDE R4, R9, 0x4, R4 ;  /* 0x0000000409047825 */ /* 0x004fe200078e0204 */
[----:B------:R-:W-:-:S04]  /*0130*/  CS2R R8, SRZ ;  /* 0x0000000000087805 */ /* 0x000fc8000001ff00 */
[----:B------:R-:W2:Y:S04]  /*0140*/  @!P0 LDG.E.EL.64 R10, desc[UR4][R4.64] ;  /* 0x00000004040a8981 */ /* 0x000ea8000c2e1b00 */
[----:B------:R-:W2:Y:S02]  /*0150*/  @!P0 LDG.E.64 R8, desc[UR4][R2.64] ;  /* 0x0000000402088981 */ /* 0x000ea4000c1e1b00 */
[----:B--2---:R-:W-:Y:S01]  /*0160*/  FSETP.GEU.AND P2, PT, R8, -R10, PT ;  /* 0x8000000a0800720b */ /* 0x004fe20003f4e000 */
[----:B------:R-:W-:Y:S01]  /*0170*/  FADD R8, R10, R8 ;  /* 0x000000080a087221 */ /* 0x000fe20000000000 */
[----:B------:R-:W-:Y:S01]  /*0180*/  FADD R0, R11, R9 ;  /* 0x000000090b007221 */ /* 0x000fe20000000000 */
[----:B------:R-:W-:-:S03]  /*0190*/  FSETP.GEU.AND P1, PT, R9, -R11, PT ;  /* 0x8000000b0900720b */ /* 0x000fc60003f2e000 */
[----:B------:R-:W-:Y:S02]  /*01a0*/  FSEL R8, R8, RZ, P2 ;  /* 0x000000ff08087208 */ /* 0x000fe40001000000 */
[----:B------:R-:W-:Y:S02]  /*01b0*/  FSEL R9, R0, RZ, P1 ;  /* 0x000000ff00097208 */ /* 0x000fe40000800000 */
[----:B------:R-:W-:Y:S02]  /*01c0*/  FSETP.GTU.AND P3, PT, R8, RZ, PT ;  /* 0x000000ff0800720b */ /* 0x000fe40003f6c000 */
[----:B------:R-:W-:Y:S02]  /*01d0*/  FSETP.GTU.AND P2, PT, R9, RZ, PT ;  /* 0x000000ff0900720b */ /* 0x000fe40003f4c000 */
[----:B------:R-:W-:Y:S02]  /*01e0*/  IADD3 R6, P1, R7, UR6, RZ ;  /* 0x0000000607067c10 */ /* 0x000fe4000ff3e0ff */
[----:B------:R-:W-:-:S02]  /*01f0*/  SEL R0, RZ, 0x1, P3 ;  /* 0x00000001ff007807 */ /* 0x000fc40001800000 */
[----:B------:R-:W-:Y:S01]  /*0200*/  SEL R5, RZ, 0x100, P2 ;  /* 0x00000100ff057807 */ /* 0x000fe20001000000 */
[----:B------:R1:W-:Y:S01]  /*0210*/  @!P0 STG.E.64 desc[UR4][R2.64], R8 ;  /* 0x0000000802008986 */ /* 0x0003e2000c101b04 */
[----:B------:R-:W-:-:S03]  /*0220*/  LEA.HI.X.SX32 R7, R7, UR7, 0x1, P1 ;  /* 0x0000000707077c11 */ /* 0x000fc600088f0eff */
[----:B------:R-:W-:Y:S01]  /*0230*/  IMAD.IADD R5, R0, 0x1, R5 ;  /* 0x0000000100057824 */ /* 0x000fe200078e0205 */
[----:B------:R-:W-:Y:S06]  /*0240*/  @P0 EXIT ;  /* 0x000000000000094d */ /* 0x000fec0003800000 */
[----:B------:R-:W-:Y:S01]  /*0250*/  STG.E.U16 desc[UR4][R6.64], R5 ;  /* 0x0000000506007986 */ /* 0x000fe2000c101504 */
[----:B------:R-:W-:Y:S05]  /*0260*/  EXIT ;  /* 0x000000000000794d */ /* 0x000fea0003800000 */
.L_x_0:
[----:B------:R-:W-:-:S00]  /*0270*/  BRA `(.L_x_0) ;  /* 0xfffffffc00fc7947 */ /* 0x000fc0000383ffff */
[----:B------:R-:W-:-:S00]  /*0280*/  NOP ;  /* 0x0000000000007918 */ /* 0x000fc00000000000 */
[----:B------:R-:W-:-:S00]  /*0290*/  NOP ;  /* 0x0000000000007918 */ /* 0x000fc00000000000 */
[----:B------:R-:W-:-:S00]  /*02a0*/  NOP ;  /* 0x0000000000007918 */ /* 0x000fc00000000000 */
[----:B------:R-:W-:-:S00]  /*02b0*/  NOP ;  /* 0x0000000000007918 */ /* 0x000fc00000000000 */
[----:B------:R-:W-:-:S00]  /*02c0*/  NOP ;  /* 0x0000000000007918 */ /* 0x000fc00000000000 */
[----:B------:R-:W-:-:S00]  /*02d0*/  NOP ;  /* 0x0000000000007918 */ /* 0x000fc00000000000 */
[----:B------:R-:W-:-:S00]  /*02e0*/  NOP ;  /* 0x0000000000007918 */ /* 0x000fc00000000000 */
[----:B------:R-:W-:-:S00]  /*02f0*/  NOP ;  /* 0x0000000000007918 */ /* 0x000fc00000000000 */
.L_x_1:


//--------------------- .nv.constant0.triton_poi_fused_relu_threshold_backward_0 --------------------------
	.section	.nv.constant0.triton_poi_fused_relu_threshold_backward_0,"a",@progbits
	.sectionflags	@""
	.align	4
.nv.constant0.triton_poi_fused_relu_threshold_backward_0:
	.zero		556
